//
// Generated by NVIDIA NVVM Compiler
//
// Compiler Build ID: CL-36424714
// Cuda compilation tools, release 13.0, V13.0.88
// Based on NVVM 20.0.0
//

.version 9.0
.target sm_100
.address_size 64

	// .globl	_Z9reductionRiPi
.global .attribute(.managed) .align 4 .u32 sum;
.extern .shared .align 16 .b8 b[];

.visible .entry _Z9reductionRiPi(
	.param .u64 .ptr .align 1 _Z9reductionRiPi_param_0,
	.param .u64 .ptr .align 1 _Z9reductionRiPi_param_1
)
{
	.reg .pred 	%p<10>;
	.reg .b32 	%r<129>;
	.reg .b64 	%rd<7>;

	ld.param.u64 	%rd1, [_Z9reductionRiPi_param_0];
	ld.param.u64 	%rd2, [_Z9reductionRiPi_param_1];
	cvta.to.global.u64 	%rd3, %rd2;
	mov.u32 	%r38, %ctaid.x;
	mov.u32 	%r1, %ntid.x;
	mov.u32 	%r2, %tid.x;
	mad.lo.s32 	%r39, %r38, %r1, %r2;
	bar.sync 	0;
	mul.wide.s32 	%rd4, %r39, 4;
	add.s64 	%rd5, %rd3, %rd4;
	ld.global.u32 	%r40, [%rd5];
	shl.b32 	%r41, %r2, 2;
	mov.u32 	%r42, b;
	add.s32 	%r43, %r42, %r41;
	st.shared.u32 	[%r43], %r40;
	bar.sync 	0;
	and.b32  	%r3, %r1, 15;
	setp.lt.u32 	%p1, %r1, 16;
	mov.b32 	%r120, 0;
	mov.u32 	%r128, %r120;
	@%p1 bra 	$L__BB0_3;
	and.b32  	%r120, %r1, 2032;
	add.s32 	%r113, %r42, 32;
	and.b32  	%r47, %r1, -16;
	neg.s32 	%r114, %r47;
	mov.b32 	%r128, 0;
$L__BB0_2:
	.pragma "nounroll";
	ld.shared.v4.u32 	{%r48, %r49, %r50, %r51}, [%r113+-32];
	add.s32 	%r52, %r48, %r128;
	add.s32 	%r53, %r49, %r52;
	add.s32 	%r54, %r50, %r53;
	add.s32 	%r55, %r51, %r54;
	ld.shared.v4.u32 	{%r56, %r57, %r58, %r59}, [%r113+-16];
	add.s32 	%r60, %r56, %r55;
	add.s32 	%r61, %r57, %r60;
	add.s32 	%r62, %r58, %r61;
	add.s32 	%r63, %r59, %r62;
	ld.shared.v4.u32 	{%r64, %r65, %r66, %r67}, [%r113];
	add.s32 	%r68, %r64, %r63;
	add.s32 	%r69, %r65, %r68;
	add.s32 	%r70, %r66, %r69;
	add.s32 	%r71, %r67, %r70;
	ld.shared.v4.u32 	{%r72, %r73, %r74, %r75}, [%r113+16];
	add.s32 	%r76, %r72, %r71;
	add.s32 	%r77, %r73, %r76;
	add.s32 	%r78, %r74, %r77;
	add.s32 	%r128, %r75, %r78;
	add.s32 	%r114, %r114, 16;
	add.s32 	%r113, %r113, 64;
	setp.ne.s32 	%p2, %r114, 0;
	@%p2 bra 	$L__BB0_2;
$L__BB0_3:
	setp.eq.s32 	%p3, %r3, 0;
	@%p3 bra 	$L__BB0_12;
	and.b32  	%r15, %r1, 7;
	setp.lt.u32 	%p4, %r3, 8;
	@%p4 bra 	$L__BB0_6;
	shl.b32 	%r80, %r120, 2;
	add.s32 	%r82, %r42, %r80;
	ld.shared.u32 	%r83, [%r82];
	add.s32 	%r84, %r83, %r128;
	ld.shared.u32 	%r85, [%r82+4];
	add.s32 	%r86, %r85, %r84;
	ld.shared.u32 	%r87, [%r82+8];
	add.s32 	%r88, %r87, %r86;
	ld.shared.u32 	%r89, [%r82+12];
	add.s32 	%r90, %r89, %r88;
	ld.shared.u32 	%r91, [%r82+16];
	add.s32 	%r92, %r91, %r90;
	ld.shared.u32 	%r93, [%r82+20];
	add.s32 	%r94, %r93, %r92;
	ld.shared.u32 	%r95, [%r82+24];
	add.s32 	%r96, %r95, %r94;
	ld.shared.u32 	%r97, [%r82+28];
	add.s32 	%r128, %r97, %r96;
	add.s32 	%r120, %r120, 8;
$L__BB0_6:
	setp.eq.s32 	%p5, %r15, 0;
	@%p5 bra 	$L__BB0_12;
	and.b32  	%r21, %r1, 3;
	setp.lt.u32 	%p6, %r15, 4;
	@%p6 bra 	$L__BB0_9;
	shl.b32 	%r99, %r120, 2;
	add.s32 	%r101, %r42, %r99;
	ld.shared.u32 	%r102, [%r101];
	add.s32 	%r103, %r102, %r128;
	ld.shared.u32 	%r104, [%r101+4];
	add.s32 	%r105, %r104, %r103;
	ld.shared.u32 	%r106, [%r101+8];
	add.s32 	%r107, %r106, %r105;
	ld.shared.u32 	%r108, [%r101+12];
	add.s32 	%r128, %r108, %r107;
	add.s32 	%r120, %r120, 4;
$L__BB0_9:
	setp.eq.s32 	%p7, %r21, 0;
	@%p7 bra 	$L__BB0_12;
	shl.b32 	%r109, %r120, 2;
	add.s32 	%r126, %r42, %r109;
	neg.s32 	%r125, %r21;
$L__BB0_11:
	.pragma "nounroll";
	ld.shared.u32 	%r111, [%r126];
	add.s32 	%r128, %r111, %r128;
	add.s32 	%r126, %r126, 4;
	add.s32 	%r125, %r125, 1;
	setp.ne.s32 	%p8, %r125, 0;
	@%p8 bra 	$L__BB0_11;
$L__BB0_12:
	setp.ne.s32 	%p9, %r2, 0;
	@%p9 bra 	$L__BB0_14;
	cvta.to.global.u64 	%rd6, %rd1;
	atom.global.add.u32 	%r112, [%rd6], %r128;
$L__BB0_14:
	ret;

}


// ===== COMPILED SASS (sm_100) =====

	.target	sm_100

	.elftype	@"ET_EXEC"


//--------------------- .note.nv.tkinfo           --------------------------
	.section	.note.nv.tkinfo,"",@"SHT_NOTE"
	.sectionflags	@"SHF_NOTE_NV_TKINFO"
	.tkinfo
        /*0018*/ 	.word	0x00000002
        /*0030*/ 	.string	""
        /*0030*/ 	.string	"ptxas"
        /*0030*/ 	.string	"Cuda compilation tools, release 13.0, V13.0.88"
        /*0030*/ 	.string	"Build cuda_13.0.r13.0/compiler.36424714_0"
        /*0030*/ 	.string	"-arch sm_100 -m 64 "



//--------------------- .note.nv.cuinfo           --------------------------
	.section	.note.nv.cuinfo,"",@"SHT_NOTE"
	.sectionflags	@"SHF_NOTE_NV_CUINFO"
        /*0018*/ 	.short	0x0002
        /*001a*/ 	.short	0x0064
        /*001c*/ 	.short	0x0082
	.zero		2


//--------------------- .nv.info                  --------------------------
	.section	.nv.info,"",@"SHT_CUDA_INFO"
	.align	4


	//----- nvinfo : EIATTR_REGCOUNT
	.align		4
        /*0000*/ 	.byte	0x04, 0x2f
        /*0002*/ 	.short	(.L_2 - .L_1)
	.align		4
.L_1:
        /*0004*/ 	.word	index@(_Z9reductionRiPi)
        /*0008*/ 	.word	0x0000001b


	//----- nvinfo : EIATTR_FRAME_SIZE
	.align		4
.L_2:
        /*000c*/ 	.byte	0x04, 0x11
        /*000e*/ 	.short	(.L_4 - .L_3)
	.align		4
.L_3:
        /*0010*/ 	.word	index@(_Z9reductionRiPi)
        /*0014*/ 	.word	0x00000000


	//----- nvinfo : EIATTR_MIN_STACK_SIZE
	.align		4
.L_4:
        /*0018*/ 	.byte	0x04, 0x12
        /*001a*/ 	.short	(.L_6 - .L_5)
	.align		4
.L_5:
        /*001c*/ 	.word	index@(_Z9reductionRiPi)
        /*0020*/ 	.word	0x00000000
.L_6:


//--------------------- .nv.compat                --------------------------
	.section	.nv.compat,"",@"SHT_CUDA_COMPAT_INFO"
	.align	4
        /*0000*/ 	.byte	0x02, 0x09, 0x00, 0x00, 0x02, 0x02, 0x01, 0x00, 0x02, 0x05, 0x05, 0x00, 0x03, 0x07, 0x01, 0x01
        /*0010*/ 	.byte	0x02, 0x03, 0x00, 0x00, 0x02, 0x06, 0x01, 0x00, 0x04, 0x0b, 0x08, 0x00, 0x09, 0x00, 0x00, 0x00
        /*0020*/ 	.byte	0x00, 0x00, 0x00, 0x00


//--------------------- .nv.info._Z9reductionRiPi --------------------------
	.section	.nv.info._Z9reductionRiPi,"",@"SHT_CUDA_INFO"
	.sectionflags	@""
	.align	4


	//----- nvinfo : EIATTR_CUDA_API_VERSION
	.align		4
        /*0000*/ 	.byte	0x04, 0x37
        /*0002*/ 	.short	(.L_8 - .L_7)
.L_7:
        /*0004*/ 	.word	0x00000082


	//----- nvinfo : EIATTR_KPARAM_INFO
	.align		4
.L_8:
        /*0008*/ 	.byte	0x04, 0x17
        /*000a*/ 	.short	(.L_10 - .L_9)
.L_9:
        /*000c*/ 	.word	0x00000000
        /*0010*/ 	.short	0x0001
        /*0012*/ 	.short	0x0008
        /*0014*/ 	.byte	0x00, 0xf5, 0x21, 0x00


	//----- nvinfo : EIATTR_KPARAM_INFO
	.align		4
.L_10:
        /*0018*/ 	.byte	0x04, 0x17
        /*001a*/ 	.short	(.L_12 - .L_11)
.L_11:
        /*001c*/ 	.word	0x00000000
        /*0020*/ 	.short	0x0000
        /*0022*/ 	.short	0x0000
        /*0024*/ 	.byte	0x00, 0xf5, 0x21, 0x00


	//----- nvinfo : EIATTR_SPARSE_MMA_MASK
	.align		4
.L_12:
        /*0028*/ 	.byte	0x03, 0x50
        /*002a*/ 	.short	0x0000


	//----- nvinfo : EIATTR_MAXREG_COUNT
	.align		4
        /*002c*/ 	.byte	0x03, 0x1b
        /*002e*/ 	.short	0x00ff


	//----- nvinfo : EIATTR_NUM_BARRIERS
	.align		4
        /*0030*/ 	.byte	0x02, 0x4c
        /*0032*/ 	.byte	0x01
	.zero		1


	//----- nvinfo : EIATTR_MERCURY_ISA_VERSION
	.align		4
        /*0034*/ 	.byte	0x03, 0x5f
        /*0036*/ 	.short	0x0101


	//----- nvinfo : EIATTR_VRC_CTA_INIT_COUNT
	.align		4
        /*0038*/ 	.byte	0x02, 0x4a
	.zero		1
	.zero		1


	//----- nvinfo : EIATTR_EXIT_INSTR_OFFSETS
	.align		4
        /*003c*/ 	.byte	0x04, 0x1c
        /*003e*/ 	.short	(.L_14 - .L_13)


	//   ....[0]....
.L_13:
        /*0040*/ 	.word	0x000004a0


	//   ....[1]....
        /*0044*/ 	.word	0x000004d0


	//----- nvinfo : EIATTR_CBANK_PARAM_SIZE
	.align		4
.L_14:
        /*0048*/ 	.byte	0x03, 0x19
        /*004a*/ 	.short	0x0010


	//----- nvinfo : EIATTR_PARAM_CBANK
	.align		4
        /*004c*/ 	.byte	0x04, 0x0a
        /*004e*/ 	.short	(.L_16 - .L_15)
	.align		4
.L_15:
        /*0050*/ 	.word	index@(.nv.constant0._Z9reductionRiPi)
        /*0054*/ 	.short	0x0380
        /*0056*/ 	.short	0x0010


	//----- nvinfo : EIATTR_SW_WAR
	.align		4
.L_16:
        /*0058*/ 	.byte	0x04, 0x36
        /*005a*/ 	.short	(.L_18 - .L_17)
.L_17:
        /*005c*/ 	.word	0x00000008
.L_18:


//--------------------- .nv.callgraph             --------------------------
	.section	.nv.callgraph,"",@"SHT_CUDA_CALLGRAPH"
	.align	4
	.sectionentsize	8
	.align		4
        /*0000*/ 	.word	0x00000000
	.align		4
        /*0004*/ 	.word	0xffffffff
	.align		4
        /*0008*/ 	.word	0x00000000
	.align		4
        /*000c*/ 	.word	0xfffffffe
	.align		4
        /*0010*/ 	.word	0x00000000
	.align		4
        /*0014*/ 	.word	0xfffffffd
	.align		4
        /*0018*/ 	.word	0x00000000
	.align		4
        /*001c*/ 	.word	0xfffffffc


//--------------------- .nv.constant4             --------------------------
	.section	.nv.constant4,"a",@progbits
	.align	8
	.align		8
.nv.constant4:
        /*0000*/ 	.dword	sum


//--------------------- .text._Z9reductionRiPi    --------------------------
	.section	.text._Z9reductionRiPi,"ax",@progbits
	.align	128
        .global         _Z9reductionRiPi
        .type           _Z9reductionRiPi,@function
        .size           _Z9reductionRiPi,(.L_x_6 - _Z9reductionRiPi)
        .other          _Z9reductionRiPi,@"STO_CUDA_ENTRY STV_DEFAULT"
_Z9reductionRiPi:
.text._Z9reductionRiPi:
[----:B------:R-:W-:Y:S01]  /*0000*/  LDC R1, c[0x0][0x37c] ;  /* 0x0000df00ff017b82 */ /* 0x000fe20000000800 */
[----:B------:R-:W0:Y:S07]  /*0010*/  S2R R3, SR_TID.X ;  /* 0x0000000000037919 */ /* 0x000e2e0000002100 */
[----:B------:R-:W0:Y:S01]  /*0020*/  S2UR UR6, SR_CTAID.X ;  /* 0x00000000000679c3 */ /* 0x000e220000002500 */
[----:B------:R-:W1:Y:S07]  /*0030*/  LDCU.64 UR4, c[0x0][0x358] ;  /* 0x00006b00ff0477ac */ /* 0x000e6e0008000a00 */
[----:B------:R-:W-:Y:S08]  /*0040*/  BAR.SYNC.DEFER_BLOCKING 0x0 ;  /* 0x0000000000007b1d */ /* 0x000ff00000010000 */
[----:B------:R-:W0:Y:S08]  /*0050*/  LDC R2, c[0x0][0x360] ;  /* 0x0000d800ff027b82 */ /* 0x000e300000000800 */
[----:B------:R-:W2:Y:S01]  /*0060*/  LDC.64 R4, c[0x0][0x388] ;  /* 0x0000e200ff047b82 */ /* 0x000ea20000000a00 */
[----:B0-----:R-:W-:-:S04]  /*0070*/  IMAD R7, R2, UR6, R3 ;  /* 0x0000000602077c24 */ /* 0x001fc8000f8e0203 */
[----:B--2---:R-:W-:-:S06]  /*0080*/  IMAD.WIDE R4, R7, 0x4, R4 ;  /* 0x0000000407047825 */ /* 0x004fcc00078e0204 */
[----:B-1----:R-:W2:Y:S01]  /*0090*/  LDG.E R4, desc[UR4][R4.64] ;  /* 0x0000000404047981 */ /* 0x002ea2000c1e1900 */
[----:B------:R-:W-:Y:S02]  /*00a0*/  MOV R0, 0x400 ;  /* 0x0000040000007802 */ /* 0x000fe40000000f00 */
[----:B------:R-:W-:Y:S02]  /*00b0*/  CS2R R20, SRZ ;  /* 0x0000000000147805 */ /* 0x000fe4000001ff00 */
[C---:B------:R-:W-:Y:S01]  /*00c0*/  ISETP.GE.U32.AND P1, PT, R2.reuse, 0x10, PT ;  /* 0x000000100200780c */ /* 0x040fe20003f26070 */
[----:B------:R-:W0:Y:S01]  /*00d0*/  S2R R7, SR_CgaCtaId ;  /* 0x0000000000077919 */ /* 0x000e220000008800 */
[----:B------:R-:W-:-:S04]  /*00e0*/  LOP3.LUT R22, R2, 0xf, RZ, 0xc0, !PT ;  /* 0x0000000f02167812 */ /* 0x000fc800078ec0ff */
[----:B------:R-:W-:Y:S02]  /*00f0*/  ISETP.NE.AND P0, PT, R22, RZ, PT ;  /* 0x000000ff1600720c */ /* 0x000fe40003f05270 */
[----:B0-----:R-:W-:-:S05]  /*0100*/  LEA R0, R7, R0, 0x18 ;  /* 0x0000000007007211 */ /* 0x001fca00078ec0ff */
[----:B------:R-:W-:-:S05]  /*0110*/  IMAD R7, R3, 0x4, R0 ;  /* 0x0000000403077824 */ /* 0x000fca00078e0200 */
[----:B--2---:R0:W-:Y:S01]  /*0120*/  STS [R7], R4 ;  /* 0x0000000407007388 */ /* 0x0041e20000000800 */
[----:B------:R-:W-:Y:S06]  /*0130*/  BAR.SYNC.DEFER_BLOCKING 0x0 ;  /* 0x0000000000007b1d */ /* 0x000fec0000010000 */
[----:B------:R-:W-:Y:S05]  /*0140*/  @!P1 BRA `(.L_x_0) ;  /* 0x0000000000549947 */ /* 0x000fea0003800000 */
[----:B------:R-:W-:Y:S01]  /*0150*/  LOP3.LUT R24, R2, 0xfffffff0, RZ, 0xc0, !PT ;  /* 0xfffffff002187812 */ /* 0x000fe200078ec0ff */
[----:B------:R-:W-:Y:S01]  /*0160*/  VIADD R23, R0, 0x20 ;  /* 0x0000002000177836 */ /* 0x000fe20000000000 */
[----:B------:R-:W-:Y:S01]  /*0170*/  LOP3.LUT R21, R2, 0x7f0, RZ, 0xc0, !PT ;  /* 0x000007f002157812 */ /* 0x000fe200078ec0ff */
[----:B------:R-:W-:Y:S02]  /*0180*/  IMAD.MOV.U32 R20, RZ, RZ, RZ ;  /* 0x000000ffff147224 */ /* 0x000fe400078e00ff */
[----:B------:R-:W-:-:S07]  /*0190*/  IMAD.MOV R24, RZ, RZ, -R24 ;  /* 0x000000ffff187224 */ /* 0x000fce00078e0a18 */
.L_x_1:
[----:B0-----:R-:W0:Y:S01]  /*01a0*/  LDS.128 R4, [R23+-0x20] ;  /* 0xffffe00017047984 */ /* 0x001e220000000c00 */
[----:B------:R-:W-:-:S03]  /*01b0*/  VIADD R24, R24, 0x10 ;  /* 0x0000001018187836 */ /* 0x000fc60000000000 */
[----:B------:R-:W1:Y:S02]  /*01c0*/  LDS.128 R8, [R23+-0x10] ;  /* 0xfffff00017087984 */ /* 0x000e640000000c00 */
[----:B------:R-:W-:Y:S02]  /*01d0*/  ISETP.NE.AND P1, PT, R24, RZ, PT ;  /* 0x000000ff1800720c */ /* 0x000fe40003f25270 */
[----:B------:R-:W2:Y:S04]  /*01e0*/  LDS.128 R12, [R23] ;  /* 0x00000000170c7984 */ /* 0x000ea80000000c00 */
[----:B------:R3:W4:Y:S02]  /*01f0*/  LDS.128 R16, [R23+0x10] ;  /* 0x0000100017107984 */ /* 0x0007240000000c00 */
[----:B---3--:R-:W-:Y:S01]  /*0200*/  VIADD R23, R23, 0x40 ;  /* 0x0000004017177836 */ /* 0x008fe20000000000 */
[----:B0-----:R-:W-:-:S04]  /*0210*/  IADD3 R4, PT, PT, R5, R4, R20 ;  /* 0x0000000405047210 */ /* 0x001fc80007ffe014 */
[----:B------:R-:W-:-:S04]  /*0220*/  IADD3 R4, PT, PT, R7, R6, R4 ;  /* 0x0000000607047210 */ /* 0x000fc80007ffe004 */
[----:B-1----:R-:W-:-:S04]  /*0230*/  IADD3 R4, PT, PT, R9, R8, R4 ;  /* 0x0000000809047210 */ /* 0x002fc80007ffe004 */
[----:B------:R-:W-:-:S04]  /*0240*/  IADD3 R4, PT, PT, R11, R10, R4 ;  /* 0x0000000a0b047210 */ /* 0x000fc80007ffe004 */
[----:B--2---:R-:W-:-:S04]  /*0250*/  IADD3 R4, PT, PT, R13, R12, R4 ;  /* 0x0000000c0d047210 */ /* 0x004fc80007ffe004 */
[----:B------:R-:W-:-:S04]  /*0260*/  IADD3 R4, PT, PT, R15, R14, R4 ;  /* 0x0000000e0f047210 */ /* 0x000fc80007ffe004 */
[----:B----4-:R-:W-:-:S04]  /*0270*/  IADD3 R4, PT, PT, R17, R16, R4 ;  /* 0x0000001011047210 */ /* 0x010fc80007ffe004 */
[----:B------:R-:W-:Y:S01]  /*0280*/  IADD3 R20, PT, PT, R19, R18, R4 ;  /* 0x0000001213147210 */ /* 0x000fe20007ffe004 */
[----:B------:R-:W-:Y:S06]  /*0290*/  @P1 BRA `(.L_x_1) ;  /* 0xfffffffc00c01947 */ /* 0x000fec000383ffff */
.L_x_0:
[----:B------:R-:W-:Y:S05]  /*02a0*/  @!P0 BRA `(.L_x_2) ;  /* 0x0000000000788947 */ /* 0x000fea0003800000 */
[----:B------:R-:W-:Y:S02]  /*02b0*/  ISETP.GE.U32.AND P0, PT, R22, 0x8, PT ;  /* 0x000000081600780c */ /* 0x000fe40003f06070 */
[----:B------:R-:W-:-:S04]  /*02c0*/  LOP3.LUT R13, R2, 0x7, RZ, 0xc0, !PT ;  /* 0x00000007020d7812 */ /* 0x000fc800078ec0ff */
[----:B------:R-:W-:-:S07]  /*02d0*/  ISETP.NE.AND P1, PT, R13, RZ, PT ;  /* 0x000000ff0d00720c */ /* 0x000fce0003f25270 */
[----:B------:R-:W-:Y:S06]  /*02e0*/  @!P0 BRA `(.L_x_3) ;  /* 0x0000000000208947 */ /* 0x000fec0003800000 */
[C---:B------:R-:W-:Y:S02]  /*02f0*/  IMAD R12, R21.reuse, 0x4, R0 ;  /* 0x00000004150c7824 */ /* 0x040fe400078e0200 */
[----:B------:R-:W-:-:S03]  /*0300*/  VIADD R21, R21, 0x8 ;  /* 0x0000000815157836 */ /* 0x000fc60000000000 */
[----:B0-----:R-:W0:Y:S04]  /*0310*/  LDS.128 R4, [R12] ;  /* 0x000000000c047984 */ /* 0x001e280000000c00 */
[----:B------:R-:W1:Y:S01]  /*0320*/  LDS.128 R8, [R12+0x10] ;  /* 0x000010000c087984 */ /* 0x000e620000000c00 */
[----:B0-----:R-:W-:-:S04]  /*0330*/  IADD3 R4, PT, PT, R5, R4, R20 ;  /* 0x0000000405047210 */ /* 0x001fc80007ffe014 */
[----:B------:R-:W-:-:S04]  /*0340*/  IADD3 R4, PT, PT, R7, R6, R4 ;  /* 0x0000000607047210 */ /* 0x000fc80007ffe004 */
[----:B-1----:R-:W-:-:S04]  /*0350*/  IADD3 R4, PT, PT, R9, R8, R4 ;  /* 0x0000000809047210 */ /* 0x002fc80007ffe004 */
[----:B------:R-:W-:-:S07]  /*0360*/  IADD3 R20, PT, PT, R11, R10, R4 ;  /* 0x0000000a0b147210 */ /* 0x000fce0007ffe004 */
.L_x_3:
[----:B------:R-:W-:Y:S05]  /*0370*/  @!P1 BRA `(.L_x_2) ;  /* 0x0000000000449947 */ /* 0x000fea0003800000 */
[----:B------:R-:W-:Y:S02]  /*0380*/  ISETP.GE.U32.AND P0, PT, R13, 0x4, PT ;  /* 0x000000040d00780c */ /* 0x000fe40003f06070 */
[----:B------:R-:W-:-:S04]  /*0390*/  LOP3.LUT R2, R2, 0x3, RZ, 0xc0, !PT ;  /* 0x0000000302027812 */ /* 0x000fc800078ec0ff */
[----:B------:R-:W-:-:S07]  /*03a0*/  ISETP.NE.AND P1, PT, R2, RZ, PT ;  /* 0x000000ff0200720c */ /* 0x000fce0003f25270 */
[C---:B0-----:R-:W-:Y:S02]  /*03b0*/  @P0 IMAD R4, R21.reuse, 0x4, R0 ;  /* 0x0000000415040824 */ /* 0x041fe400078e0200 */
[----:B------:R-:W-:-:S04]  /*03c0*/  @P0 VIADD R21, R21, 0x4 ;  /* 0x0000000415150836 */ /* 0x000fc80000000000 */
[----:B------:R-:W0:Y:S02]  /*03d0*/  @P0 LDS.128 R4, [R4] ;  /* 0x0000000004040984 */ /* 0x000e240000000c00 */
[----:B0-----:R-:W-:-:S04]  /*03e0*/  @P0 IADD3 R5, PT, PT, R5, R4, R20 ;  /* 0x0000000405050210 */ /* 0x001fc80007ffe014 */
[----:B------:R-:W-:Y:S01]  /*03f0*/  @P0 IADD3 R20, PT, PT, R7, R6, R5 ;  /* 0x0000000607140210 */ /* 0x000fe20007ffe005 */
[----:B------:R-:W-:Y:S06]  /*0400*/  @!P1 BRA `(.L_x_2) ;  /* 0x0000000000209947 */ /* 0x000fec0003800000 */
[----:B------:R-:W-:Y:S02]  /*0410*/  IMAD R0, R21, 0x4, R0 ;  /* 0x0000000415007824 */ /* 0x000fe400078e0200 */
[----:B------:R-:W-:-:S07]  /*0420*/  IMAD.MOV R2, RZ, RZ, -R2 ;  /* 0x000000ffff027224 */ /* 0x000fce00078e0a02 */
.L_x_4:
[----:B------:R0:W1:Y:S01]  /*0430*/  LDS R5, [R0] ;  /* 0x0000000000057984 */ /* 0x0000620000000800 */
[----:B------:R-:W-:-:S05]  /*0440*/  VIADD R2, R2, 0x1 ;  /* 0x0000000102027836 */ /* 0x000fca0000000000 */
[----:B------:R-:W-:Y:S01]  /*0450*/  ISETP.NE.AND P0, PT, R2, RZ, PT ;  /* 0x000000ff0200720c */ /* 0x000fe20003f05270 */
[----:B0-----:R-:W-:Y:S02]  /*0460*/  VIADD R0, R0, 0x4 ;  /* 0x0000000400007836 */ /* 0x001fe40000000000 */
[----:B-1----:R-:W-:-:S10]  /*0470*/  IMAD.IADD R20, R5, 0x1, R20 ;  /* 0x0000000105147824 */ /* 0x002fd400078e0214 */
[----:B------:R-:W-:Y:S05]  /*0480*/  @P0 BRA `(.L_x_4) ;  /* 0xfffffffc00e80947 */ /* 0x000fea000383ffff */
.L_x_2:
[----:B------:R-:W-:-:S13]  /*0490*/  ISETP.NE.AND P0, PT, R3, RZ, PT ;  /* 0x000000ff0300720c */ /* 0x000fda0003f05270 */
[----:B------:R-:W-:Y:S05]  /*04a0*/  @P0 EXIT ;  /* 0x000000000000094d */ /* 0x000fea0003800000 */
[----:B------:R-:W1:Y:S02]  /*04b0*/  LDC.64 R2, c[0x0][0x380] ;  /* 0x0000e000ff027b82 */ /* 0x000e640000000a00 */
[----:B-1----:R-:W-:Y:S01]  /*04c0*/  REDG.E.ADD.STRONG.GPU desc[UR4][R2.64], R20 ;  /* 0x000000140200798e */ /* 0x002fe2000c12e104 */
[----:B------:R-:W-:Y:S05]  /*04d0*/  EXIT ;  /* 0x000000000000794d */ /* 0x000fea0003800000 */
.L_x_5:
[----:B------:R-:W-:-:S00]  /*04e0*/  BRA `(.L_x_5) ;  /* 0xfffffffc00fc7947 */ /* 0x000fc0000383ffff */
[----:B------:R-:W-:-:S00]  /*04f0*/  NOP ;  /* 0x0000000000007918 */ /* 0x000fc00000000000 */
        /* <DEDUP_REMOVED lines=8> */
.L_x_6:


//--------------------- .nv.shared._Z9reductionRiPi --------------------------
	.section	.nv.shared._Z9reductionRiPi,"aw",@nobits
	.sectionflags	@""
	.align	16
	.zero		1024


//--------------------- .nv.shared.reserved.0     --------------------------
	.section	.nv.shared.reserved.0,"aw",@nobits
	.weak		__nv_reservedSMEM_offset_0_alias
	.size		__nv_reservedSMEM_offset_0_alias, 0, 64
	.other		__nv_reservedSMEM_offset_0_alias,@"STO_CUDA_RESERVED_SHARED STV_DEFAULT"
__nv_reservedSMEM_offset_0_alias:
	.zero		0
	.zero		64


//--------------------- .nv.global                --------------------------
	.section	.nv.global,"aw",@nobits
	.align	4
.nv.global:
	.type		sum,@object
	.size		sum,(.L_0 - sum)
	.other		sum,@"STV_DEFAULT STO_CUDA_MANAGED"
sum:
	.zero		4
.L_0:


//--------------------- .nv.constant0._Z9reductionRiPi --------------------------
	.section	.nv.constant0._Z9reductionRiPi,"a",@progbits
	.sectionflags	@""
	.align	4
.nv.constant0._Z9reductionRiPi:
	.zero		912


//--------------------- SYMBOLS --------------------------

	.type		.nv.reservedSmem.offset0,@object
	.size		.nv.reservedSmem.offset0,0x4
	.type		.nv.reservedSmem.cap,@object
	.size		.nv.reservedSmem.cap,0x4
